	.headerflags	@"EF_CUDA_TEXMODE_UNIFIED EF_CUDA_64BIT_ADDRESS EF_CUDA_ACCELERATORS EF_CUDA_SM90 EF_CUDA_VIRTUAL_SM(EF_CUDA_SM90)"
	.elftype	@"ET_EXEC"


//--------------------- .nv.info                  --------------------------
	.section	.nv.info,"",@"SHT_CUDA_INFO"
	.align	4


	//----- nvinfo : EIATTR_REGCOUNT
	.align		4
        /*0000*/ 	.byte	0x04, 0x2f
        /*0002*/ 	.short	(.L_3 - .L_2)
	.align		4
.L_2:
        /*0004*/ 	.word	index@(triton_poi_fused__native_batch_norm_legit_no_training_relu_7)
        /*0008*/ 	.word	0x0000001a


	//----- nvinfo : EIATTR_MIN_STACK_SIZE
	.align		4
.L_3:
        /*000c*/ 	.byte	0x04, 0x12
        /*000e*/ 	.short	(.L_5 - .L_4)
	.align		4
.L_4:
        /*0010*/ 	.word	index@(triton_poi_fused__native_batch_norm_legit_no_training_relu_7)
        /*0014*/ 	.word	0x00000000


	//----- nvinfo : EIATTR_FRAME_SIZE
	.align		4
.L_5:
        /*0018*/ 	.byte	0x04, 0x11
        /*001a*/ 	.short	(.L_7 - .L_6)
	.align		4
.L_6:
        /*001c*/ 	.word	index@(triton_poi_fused__native_batch_norm_legit_no_training_relu_7)
        /*0020*/ 	.word	0x00000000


	//----- nvinfo : EIATTR_MIN_STACK_SIZE
	.align		4
.L_7:
        /*0024*/ 	.byte	0x04, 0x12
        /*0026*/ 	.short	(.L_9 - .L_8)
	.align		4
.L_8:
        /*0028*/ 	.word	index@(triton_poi_fused__native_batch_norm_legit_no_training_relu_7)
        /*002c*/ 	.word	0x00000000
.L_9:


//--------------------- .nv.info.triton_poi_fused__native_batch_norm_legit_no_training_relu_7 --------------------------
	.section	.nv.info.triton_poi_fused__native_batch_norm_legit_no_training_relu_7,"",@"SHT_CUDA_INFO"
	.sectionflags	@""
	.align	4


	//----- nvinfo : EIATTR_CUDA_API_VERSION
	.align		4
        /*0000*/ 	.byte	0x04, 0x37
        /*0002*/ 	.short	(.L_11 - .L_10)
.L_10:
        /*0004*/ 	.word	0x0000007c


	//----- nvinfo : EIATTR_KPARAM_INFO
	.align		4
.L_11:
        /*0008*/ 	.byte	0x04, 0x17
        /*000a*/ 	.short	(.L_13 - .L_12)
.L_12:
        /*000c*/ 	.word	0x00000000
        /*0010*/ 	.short	0x0007
        /*0012*/ 	.short	0x0034
        /*0014*/ 	.byte	0x00, 0xf0, 0x11, 0x00


	//----- nvinfo : EIATTR_KPARAM_INFO
	.align		4
.L_13:
        /*0018*/ 	.byte	0x04, 0x17
        /*001a*/ 	.short	(.L_15 - .L_14)
.L_14:
        /*001c*/ 	.word	0x00000000
        /*0020*/ 	.short	0x0006
        /*0022*/ 	.short	0x0030
        /*0024*/ 	.byte	0x00, 0xf0, 0x11, 0x00


	//----- nvinfo : EIATTR_KPARAM_INFO
	.align		4
.L_15:
        /*0028*/ 	.byte	0x04, 0x17
        /*002a*/ 	.short	(.L_17 - .L_16)
.L_16:
        /*002c*/ 	.word	0x00000000
        /*0030*/ 	.short	0x0005
        /*0032*/ 	.short	0x0028
        /*0034*/ 	.byte	0x00, 0xf4, 0x21, 0x00


	//----- nvinfo : EIATTR_KPARAM_INFO
	.align		4
.L_17:
        /*0038*/ 	.byte	0x04, 0x17
        /*003a*/ 	.short	(.L_19 - .L_18)
.L_18:
        /*003c*/ 	.word	0x00000000
        /*0040*/ 	.short	0x0004
        /*0042*/ 	.short	0x0020
        /*0044*/ 	.byte	0x00, 0xf4, 0x21, 0x00


	//----- nvinfo : EIATTR_KPARAM_INFO
	.align		4
.L_19:
        /*0048*/ 	.byte	0x04, 0x17
        /*004a*/ 	.short	(.L_21 - .L_20)
.L_20:
        /*004c*/ 	.word	0x00000000
        /*0050*/ 	.short	0x0003
        /*0052*/ 	.short	0x0018
        /*0054*/ 	.byte	0x00, 0xf4, 0x21, 0x00


	//----- nvinfo : EIATTR_KPARAM_INFO
	.align		4
.L_21:
        /*0058*/ 	.byte	0x04, 0x17
        /*005a*/ 	.short	(.L_23 - .L_22)
.L_22:
        /*005c*/ 	.word	0x00000000
        /*0060*/ 	.short	0x0002
        /*0062*/ 	.short	0x0010
        /*0064*/ 	.byte	0x00, 0xf4, 0x21, 0x00


	//----- nvinfo : EIATTR_KPARAM_INFO
	.align		4
.L_23:
        /*0068*/ 	.byte	0x04, 0x17
        /*006a*/ 	.short	(.L_25 - .L_24)
.L_24:
        /*006c*/ 	.word	0x00000000
        /*0070*/ 	.short	0x0001
        /*0072*/ 	.short	0x0008
        /*0074*/ 	.byte	0x00, 0xf4, 0x21, 0x00


	//----- nvinfo : EIATTR_KPARAM_INFO
	.align		4
.L_25:
        /*0078*/ 	.byte	0x04, 0x17
        /*007a*/ 	.short	(.L_27 - .L_26)
.L_26:
        /*007c*/ 	.word	0x00000000
        /*0080*/ 	.short	0x0000
        /*0082*/ 	.short	0x0000
        /*0084*/ 	.byte	0x00, 0xf4, 0x21, 0x00


	//----- nvinfo : EIATTR_SPARSE_MMA_MASK
	.align		4
.L_27:
        /*0088*/ 	.byte	0x03, 0x50
        /*008a*/ 	.short	0x0000


	//----- nvinfo : EIATTR_MAXREG_COUNT
	.align		4
        /*008c*/ 	.byte	0x03, 0x1b
        /*008e*/ 	.short	0x00ff


	//----- nvinfo : EIATTR_EXIT_INSTR_OFFSETS
	.align		4
        /*0090*/ 	.byte	0x04, 0x1c
        /*0092*/ 	.short	(.L_29 - .L_28)


	//   ....[0]....
.L_28:
        /*0094*/ 	.word	0x000005e0


	//   ....[1]....
        /*0098*/ 	.word	0x00000680


	//----- nvinfo : EIATTR_REQNTID
	.align		4
.L_29:
        /*009c*/ 	.byte	0x04, 0x10
        /*009e*/ 	.short	(.L_31 - .L_30)
.L_30:
        /*00a0*/ 	.word	0x00000080
        /*00a4*/ 	.word	0x00000001
        /*00a8*/ 	.word	0x00000001


	//----- nvinfo : EIATTR_CBANK_PARAM_SIZE
	.align		4
.L_31:
        /*00ac*/ 	.byte	0x03, 0x19
        /*00ae*/ 	.short	0x0038


	//----- nvinfo : EIATTR_PARAM_CBANK
	.align		4
        /*00b0*/ 	.byte	0x04, 0x0a
        /*00b2*/ 	.short	(.L_33 - .L_32)
	.align		4
.L_32:
        /*00b4*/ 	.word	index@(.nv.constant0.triton_poi_fused__native_batch_norm_legit_no_training_relu_7)
        /*00b8*/ 	.short	0x0210
        /*00ba*/ 	.short	0x0038


	//----- nvinfo : EIATTR_SW_WAR
	.align		4
.L_33:
        /*00bc*/ 	.byte	0x04, 0x36
        /*00be*/ 	.short	(.L_35 - .L_34)
.L_34:
        /*00c0*/ 	.word	0x00000008
.L_35:


//--------------------- .nv.callgraph             --------------------------
	.section	.nv.callgraph,"",@"SHT_CUDA_CALLGRAPH"
	.align	4
	.sectionentsize	8
	.align		4
        /*0000*/ 	.word	0x00000000
	.align		4
        /*0004*/ 	.word	0xffffffff
	.align		4
        /*0008*/ 	.word	0x00000000
	.align		4
        /*000c*/ 	.word	0xfffffffe
	.align		4
        /*0010*/ 	.word	0x00000000
	.align		4
        /*0014*/ 	.word	0xfffffffd
	.align		4
        /*0018*/ 	.word	0x00000000
	.align		4
        /*001c*/ 	.word	0xfffffffc


//--------------------- .nv.constant4             --------------------------
	.section	.nv.constant4,"a",@progbits
	.align	8
	.align		8
.nv.constant4:
        /*0000*/ 	.dword	_$_str
	.align		8
        /*0008*/ 	.dword	_$_str_$_2


//--------------------- .text.triton_poi_fused__native_batch_norm_legit_no_training_relu_7 --------------------------
	.section	.text.triton_poi_fused__native_batch_norm_legit_no_training_relu_7,"ax",@progbits
	.sectionflags	@"SHF_BARRIERS=1"
	.align	128
        .global         triton_poi_fused__native_batch_norm_legit_no_training_relu_7
        .type           triton_poi_fused__native_batch_norm_legit_no_training_relu_7,@function
        .size           triton_poi_fused__native_batch_norm_legit_no_training_relu_7,(.L_x_1 - triton_poi_fused__native_batch_norm_legit_no_training_relu_7)
        .other          triton_poi_fused__native_batch_norm_legit_no_training_relu_7,@"STO_CUDA_ENTRY STV_DEFAULT"
triton_poi_fused__native_batch_norm_legit_no_training_relu_7:
.text.triton_poi_fused__native_batch_norm_legit_no_training_relu_7:
[----:B------:R-:W0:Y:S01]  /*0000*/  LDC R1, c[0x0][0x28] ;  /* 0x00000a00ff017b82 */ /* 0x000e220000000800 */
[----:B------:R-:W1:Y:S07]  /*0010*/  S2R R10, SR_TID.X ;  /* 0x00000000000a7919 */ /* 0x000e6e0000002100 */
[----:B------:R-:W2:Y:S01]  /*0020*/  LDC.64 R2, c[0x0][0x220] ;  /* 0x00008800ff027b82 */ /* 0x000ea20000000a00 */
[----:B------:R-:W-:Y:S01]  /*0030*/  ULDC.64 UR6, c[0x0][0x208] ;  /* 0x0000820000067ab9 */ /* 0x000fe20000000a00 */
[----:B------:R-:W3:Y:S01]  /*0040*/  S2R R0, SR_CTAID.Y ;  /* 0x0000000000007919 */ /* 0x000ee20000002600 */
[----:B------:R-:W4:Y:S05]  /*0050*/  S2R R8, SR_CTAID.X ;  /* 0x0000000000087919 */ /* 0x000f2a0000002500 */
[----:B------:R-:W5:Y:S08]  /*0060*/  LDC.64 R14, c[0x0][0x210] ;  /* 0x00008400ff0e7b82 */ /* 0x000f700000000a00 */
[----:B------:R-:W4:Y:S08]  /*0070*/  LDC.64 R18, c[0x0][0x218] ;  /* 0x00008600ff127b82 */ /* 0x000f300000000a00 */
[----:B------:R-:W5:Y:S01]  /*0080*/  LDC.64 R16, c[0x0][0x230] ;  /* 0x00008c00ff107b82 */ /* 0x000f620000000a00 */
[----:B-1----:R-:W-:-:S07]  /*0090*/  IMAD.SHL.U32 R9, R10, 0x2, RZ ;  /* 0x000000020a097824 */ /* 0x002fce00078e00ff */
[----:B------:R-:W1:Y:S01]  /*00a0*/  LDC.64 R12, c[0x0][0x228] ;  /* 0x00008a00ff0c7b82 */ /* 0x000e620000000a00 */
[----:B------:R-:W-:-:S04]  /*00b0*/  LOP3.LUT R9, R9, 0xfe, RZ, 0xc0, !PT ;  /* 0x000000fe09097812 */ /* 0x000fc800078ec0ff */
[----:B---3--:R-:W-:-:S04]  /*00c0*/  PRMT R4, R9, 0x6540, R0 ;  /* 0x0000654009047816 */ /* 0x008fc80000000000 */
[C---:B------:R-:W-:Y:S01]  /*00d0*/  ISETP.GE.AND P2, PT, R4.reuse, 0x500, PT ;  /* 0x000005000400780c */ /* 0x040fe20003f46270 */
[----:B------:R-:W-:-:S05]  /*00e0*/  IMAD.HI R5, R4, 0x66666667, RZ ;  /* 0x6666666704057827 */ /* 0x000fca00078e02ff */
[----:B------:R-:W-:-:S04]  /*00f0*/  SHF.R.U32.HI R6, RZ, 0x1f, R5 ;  /* 0x0000001fff067819 */ /* 0x000fc80000011605 */
[----:B------:R-:W-:Y:S02]  /*0100*/  LEA.HI.SX32 R5, R5, R6, 0x19 ;  /* 0x0000000605057211 */ /* 0x000fe400078fcaff */
[----:B------:R-:W-:-:S03]  /*0110*/  CS2R R6, SRZ ;  /* 0x0000000000067805 */ /* 0x000fc6000001ff00 */
[----:B------:R-:W-:-:S04]  /*0120*/  IMAD R11, R5, -0x140, R4 ;  /* 0xfffffec0050b7824 */ /* 0x000fc800078e0204 */
[----:B--2---:R-:W-:-:S05]  /*0130*/  IMAD.WIDE R2, R11, 0x4, R2 ;  /* 0x000000040b027825 */ /* 0x004fca00078e0202 */
[----:B------:R2:W3:Y:S01]  /*0140*/  @!P2 LDG.E.EL.64 R6, desc[UR6][R2.64] ;  /* 0x000000060206a981 */ /* 0x0004e2000c2e1b00 */
[C---:B----4-:R-:W-:Y:S01]  /*0150*/  ISETP.GE.AND P0, PT, R8.reuse, 0x10, PT ;  /* 0x000000100800780c */ /* 0x050fe20003f06270 */
[----:B------:R-:W-:Y:S02]  /*0160*/  IMAD R20, R8, 0x140, R11 ;  /* 0x0000014008147824 */ /* 0x000fe400078e020b */
[----:B0----5:R-:W-:Y:S01]  /*0170*/  IMAD.WIDE R22, R11, 0x4, R16 ;  /* 0x000000040b167825 */ /* 0x021fe200078e0210 */
[----:B------:R-:W-:-:S03]  /*0180*/  ISETP.LT.AND P1, PT, R4, 0x500, !P0 ;  /* 0x000005000400780c */ /* 0x000fc60004721270 */
[----:B------:R-:W-:Y:S01]  /*0190*/  IMAD R5, R5, 0x1400, R20 ;  /* 0x0000140005057824 */ /* 0x000fe200078e0214 */
[----:B--2---:R-:W-:Y:S01]  /*01a0*/  CS2R R2, SRZ ;  /* 0x0000000000027805 */ /* 0x004fe2000001ff00 */
[----:B------:R-:W-:-:S04]  /*01b0*/  IMAD.WIDE R20, R11, 0x4, R18 ;  /* 0x000000040b147825 */ /* 0x000fc800078e0212 */
[----:B------:R-:W-:Y:S01]  /*01c0*/  IMAD.WIDE R14, R5, 0x4, R14 ;  /* 0x00000004050e7825 */ /* 0x000fe200078e020e */
[----:B------:R-:W-:Y:S02]  /*01d0*/  CS2R R4, SRZ ;  /* 0x0000000000047805 */ /* 0x000fe4000001ff00 */
[----:B------:R-:W-:Y:S01]  /*01e0*/  CS2R R16, SRZ ;  /* 0x0000000000107805 */ /* 0x000fe2000001ff00 */
[----:B-1----:R-:W-:Y:S01]  /*01f0*/  IMAD.WIDE R12, R11, 0x4, R12 ;  /* 0x000000040b0c7825 */ /* 0x002fe200078e020c */
[----:B------:R-:W2:Y:S01]  /*0200*/  @P1 LDG.E.EL.64 R2, desc[UR6][R14.64] ;  /* 0x000000060e021981 */ /* 0x000ea2000c2e1b00 */
[----:B------:R-:W-:-:S03]  /*0210*/  CS2R R18, SRZ ;  /* 0x0000000000127805 */ /* 0x000fc6000001ff00 */
[----:B------:R-:W2:Y:S04]  /*0220*/  @!P2 LDG.E.EL.64 R4, desc[UR6][R20.64] ;  /* 0x000000061404a981 */ /* 0x000ea8000c2e1b00 */
[----:B------:R0:W4:Y:S04]  /*0230*/  @!P2 LDG.E.EL.64 R16, desc[UR6][R12.64] ;  /* 0x000000060c10a981 */ /* 0x000128000c2e1b00 */
[----:B------:R-:W4:Y:S01]  /*0240*/  @!P2 LDG.E.EL.64 R18, desc[UR6][R22.64] ;  /* 0x000000061612a981 */ /* 0x000f22000c2e1b00 */
[----:B------:R-:W1:Y:S01]  /*0250*/  S2UR UR5, SR_CgaCtaId ;  /* 0x00000000000579c3 */ /* 0x000e620000008800 */
[----:B------:R-:W-:Y:S01]  /*0260*/  UMOV UR4, 0x400 ;  /* 0x0000040000047882 */ /* 0x000fe20000000000 */
[----:B0-----:R-:W-:Y:S01]  /*0270*/  IMAD.MOV.U32 R13, RZ, RZ, 0x3e800000 ;  /* 0x3e800000ff0d7424 */ /* 0x001fe200078e00ff */
[----:B-1----:R-:W-:-:S06]  /*0280*/  UPRMT UR4, UR5, 0x654, UR4 ;  /* 0x0000065405047896 */ /* 0x002fcc0008000004 */
[----:B------:R-:W-:Y:S01]  /*0290*/  LEA R12, R9, UR4, 0x3 ;  /* 0x00000004090c7c11 */ /* 0x000fe2000f8e18ff */
[----:B---3--:R-:W-:Y:S01]  /*02a0*/  FADD R6, R6, 0.0010000000474974513054 ;  /* 0x3a83126f06067421 */ /* 0x008fe20000000000 */
[----:B------:R-:W-:-:S03]  /*02b0*/  FADD R7, R7, 0.0010000000474974513054 ;  /* 0x3a83126f07077421 */ /* 0x000fc60000000000 */
[----:B------:R-:W0:Y:S08]  /*02c0*/  MUFU.SQRT R11, R6 ;  /* 0x00000006000b7308 */ /* 0x000e300000002000 */
[----:B------:R-:W1:Y:S01]  /*02d0*/  MUFU.SQRT R14, R7 ;  /* 0x00000007000e7308 */ /* 0x000e620000002000 */
[C---:B0-----:R-:W-:Y:S02]  /*02e0*/  FSETP.GT.AND P1, PT, R11.reuse, 8.50705917302346158658e+37, PT ;  /* 0x7e8000000b00780b */ /* 0x041fe40003f24000 */
[----:B------:R-:W-:-:S02]  /*02f0*/  FSETP.GEU.AND P3, PT, R11, 1.175494350822287508e-38, PT ;  /* 0x008000000b00780b */ /* 0x000fc40003f6e000 */
[----:B------:R-:W-:Y:S01]  /*0300*/  FSEL R6, R13, 1, P1 ;  /* 0x3f8000000d067808 */ /* 0x000fe20000800000 */
[----:B--2---:R-:W-:Y:S01]  /*0310*/  FADD R2, -R4, R2 ;  /* 0x0000000204027221 */ /* 0x004fe20000000100 */
[----:B------:R-:W-:Y:S01]  /*0320*/  FADD R3, -R5, R3 ;  /* 0x0000000305037221 */ /* 0x000fe20000000100 */
[----:B------:R-:W-:Y:S02]  /*0330*/  LOP3.LUT R5, R10, 0x7f, RZ, 0xc0, !PT ;  /* 0x0000007f0a057812 */ /* 0x000fe400078ec0ff */
[C---:B-1----:R-:W-:Y:S02]  /*0340*/  FSETP.GT.AND P2, PT, R14.reuse, 8.50705917302346158658e+37, PT ;  /* 0x7e8000000e00780b */ /* 0x042fe40003f44000 */
[----:B------:R-:W-:Y:S02]  /*0350*/  FSETP.GEU.AND P4, PT, R14, 1.175494350822287508e-38, PT ;  /* 0x008000000e00780b */ /* 0x000fe40003f8e000 */
[----:B------:R-:W-:Y:S01]  /*0360*/  @P1 FMUL R11, R11, 0.25 ;  /* 0x3e8000000b0b1820 */ /* 0x000fe20000400000 */
[----:B------:R-:W-:Y:S01]  /*0370*/  FSEL R13, R13, 1, P2 ;  /* 0x3f8000000d0d7808 */ /* 0x000fe20001000000 */
[----:B------:R-:W-:-:S02]  /*0380*/  @!P3 FMUL R6, R6, 16777216 ;  /* 0x4b8000000606b820 */ /* 0x000fc40000400000 */
[----:B------:R-:W-:-:S05]  /*0390*/  @!P3 FMUL R11, R11, 16777216 ;  /* 0x4b8000000b0bb820 */ /* 0x000fca0000400000 */
[----:B------:R-:W-:Y:S01]  /*03a0*/  @P2 FMUL R14, R14, 0.25 ;  /* 0x3e8000000e0e2820 */ /* 0x000fe20000400000 */
[----:B------:R-:W0:Y:S01]  /*03b0*/  MUFU.RCP R11, R11 ;  /* 0x0000000b000b7308 */ /* 0x000e220000001000 */
[----:B------:R-:W-:Y:S02]  /*03c0*/  @!P4 FMUL R13, R13, 16777216 ;  /* 0x4b8000000d0dc820 */ /* 0x000fe40000400000 */
[----:B------:R-:W-:-:S06]  /*03d0*/  @!P4 FMUL R14, R14, 16777216 ;  /* 0x4b8000000e0ec820 */ /* 0x000fcc0000400000 */
[----:B------:R-:W1:Y:S01]  /*03e0*/  MUFU.RCP R14, R14 ;  /* 0x0000000e000e7308 */ /* 0x000e620000001000 */
[----:B0-----:R-:W-:-:S04]  /*03f0*/  FMUL R7, R11, R6 ;  /* 0x000000060b077220 */ /* 0x001fc80000400000 */
[----:B------:R-:W-:-:S04]  /*0400*/  FMUL R7, R2, R7 ;  /* 0x0000000702077220 */ /* 0x000fc80000400000 */
[----:B----4-:R-:W-:Y:S01]  /*0410*/  FFMA R7, R7, R16, R18 ;  /* 0x0000001007077223 */ /* 0x010fe20000000012 */
[----:B-1----:R-:W-:Y:S01]  /*0420*/  FMUL R4, R14, R13 ;  /* 0x0000000d0e047220 */ /* 0x002fe20000400000 */
[----:B------:R-:W-:-:S03]  /*0430*/  LEA R13, R5, UR4, 0x3 ;  /* 0x00000004050d7c11 */ /* 0x000fc6000f8e18ff */
[----:B------:R-:W-:Y:S01]  /*0440*/  FMUL R4, R3, R4 ;  /* 0x0000000403047220 */ /* 0x000fe20000400000 */
[C---:B------:R-:W-:Y:S01]  /*0450*/  FSETP.GEU.AND P1, PT, R7.reuse, RZ, PT ;  /* 0x000000ff0700720b */ /* 0x040fe20003f2e000 */
[----:B------:R-:W0:Y:S02]  /*0460*/  LDC.64 R2, c[0x0][0x238] ;  /* 0x00008e00ff027b82 */ /* 0x000e240000000a00 */
[----:B------:R-:W-:Y:S01]  /*0470*/  FFMA R4, R4, R17, R19 ;  /* 0x0000001104047223 */ /* 0x000fe20000000013 */
[----:B------:R-:W-:-:S04]  /*0480*/  FSEL R10, R7, RZ, P1 ;  /* 0x000000ff070a7208 */ /* 0x000fc80000800000 */
[C---:B------:R-:W-:Y:S01]  /*0490*/  FSETP.GEU.AND P2, PT, R4.reuse, RZ, PT ;  /* 0x000000ff0400720b */ /* 0x040fe20003f4e000 */
[----:B------:R1:W-:Y:S03]  /*04a0*/  STS [R12], R10 ;  /* 0x0000000a0c007388 */ /* 0x0003e60000000800 */
[----:B------:R-:W-:Y:S02]  /*04b0*/  FSEL R11, R4, RZ, P2 ;  /* 0x000000ff040b7208 */ /* 0x000fe40001000000 */
[----:B------:R-:W-:Y:S02]  /*04c0*/  PRMT R4, R5, 0x6540, R0 ;  /* 0x0000654005047816 */ /* 0x000fe40000000000 */
[----:B------:R-:W-:Y:S01]  /*04d0*/  SHF.L.U32 R0, R0, 0x8, RZ ;  /* 0x0000000800007819 */ /* 0x000fe200000006ff */
[----:B------:R-:W-:Y:S01]  /*04e0*/  STS [R12+0x8], R11 ;  /* 0x0000080b0c007388 */ /* 0x000fe20000000800 */
[----:B------:R-:W-:Y:S01]  /*04f0*/  BAR.SYNC.DEFER_BLOCKING 0x0 ;  /* 0x0000000000007b1d */ /* 0x000fe20000010000 */
[C---:B------:R-:W-:Y:S01]  /*0500*/  IMAD.HI R6, R4.reuse, 0x66666667, RZ ;  /* 0x6666666704067827 */ /* 0x040fe200078e02ff */
[----:B------:R-:W-:-:S04]  /*0510*/  ISETP.LT.AND P1, PT, R4, 0x500, !P0 ;  /* 0x000005000400780c */ /* 0x000fc80004721270 */
[----:B------:R-:W-:-:S04]  /*0520*/  SHF.R.U32.HI R7, RZ, 0x1f, R6 ;  /* 0x0000001fff077819 */ /* 0x000fc80000011606 */
[----:B------:R-:W-:Y:S02]  /*0530*/  LEA.HI.SX32 R7, R6, R7, 0x19 ;  /* 0x0000000706077211 */ /* 0x000fe400078fcaff */
[----:B------:R-:W-:Y:S02]  /*0540*/  LOP3.LUT R6, R0, 0x80, R5, 0xfe, !PT ;  /* 0x0000008000067812 */ /* 0x000fe400078efe05 */
[----:B------:R-:W-:Y:S01]  /*0550*/  LOP3.LUT R0, R5, 0x80, RZ, 0xfc, !PT ;  /* 0x0000008005007812 */ /* 0x000fe200078efcff */
[----:B------:R-:W-:Y:S01]  /*0560*/  IMAD R9, R7, -0x140, R4 ;  /* 0xfffffec007097824 */ /* 0x000fe200078e0204 */
[----:B------:R-:W-:-:S03]  /*0570*/  ISETP.LT.AND P0, PT, R6, 0x500, !P0 ;  /* 0x000005000600780c */ /* 0x000fc60004701270 */
[----:B-1----:R-:W-:Y:S01]  /*0580*/  IMAD R10, R9, 0x10, R8 ;  /* 0x00000010090a7824 */ /* 0x002fe200078e0208 */
[----:B------:R-:W-:Y:S01]  /*0590*/  LEA R9, R0, UR4, 0x3 ;  /* 0x0000000400097c11 */ /* 0x000fe2000f8e18ff */
[----:B------:R-:W1:Y:S03]  /*05a0*/  LDS R13, [R13] ;  /* 0x000000000d0d7984 */ /* 0x000e660000000800 */
[----:B------:R-:W-:-:S05]  /*05b0*/  LEA R7, R7, R10, 0xf ;  /* 0x0000000a07077211 */ /* 0x000fca00078e78ff */
[----:B0-----:R-:W-:-:S05]  /*05c0*/  IMAD.WIDE R4, R7, 0x4, R2 ;  /* 0x0000000407047825 */ /* 0x001fca00078e0202 */
[----:B-1----:R0:W-:Y:S02]  /*05d0*/  @P1 STG.E desc[UR6][R4.64], R13 ;  /* 0x0000000d04001986 */ /* 0x0021e4000c101906 */
[----:B0-----:R-:W-:Y:S05]  /*05e0*/  @!P0 EXIT ;  /* 0x000000000000894d */ /* 0x001fea0003800000 */
[----:B------:R-:W1:Y:S01]  /*05f0*/  LDS R9, [R9] ;  /* 0x0000000009097984 */ /* 0x000e620000000800 */
[----:B------:R-:W-:-:S05]  /*0600*/  IMAD.HI R0, R6, 0x66666667, RZ ;  /* 0x6666666706007827 */ /* 0x000fca00078e02ff */
[----:B0-----:R-:W-:-:S04]  /*0610*/  SHF.R.U32.HI R5, RZ, 0x1f, R0 ;  /* 0x0000001fff057819 */ /* 0x001fc80000011600 */
[----:B------:R-:W-:-:S05]  /*0620*/  LEA.HI.SX32 R5, R0, R5, 0x19 ;  /* 0x0000000500057211 */ /* 0x000fca00078fcaff */
[----:B------:R-:W-:-:S04]  /*0630*/  IMAD R7, R5, -0x140, R6 ;  /* 0xfffffec005077824 */ /* 0x000fc800078e0206 */
[----:B------:R-:W-:-:S05]  /*0640*/  IMAD R8, R7, 0x10, R8 ;  /* 0x0000001007087824 */ /* 0x000fca00078e0208 */
[----:B------:R-:W-:-:S05]  /*0650*/  LEA R5, R5, R8, 0xf ;  /* 0x0000000805057211 */ /* 0x000fca00078e78ff */
[----:B------:R-:W-:-:S05]  /*0660*/  IMAD.WIDE R2, R5, 0x4, R2 ;  /* 0x0000000405027825 */ /* 0x000fca00078e0202 */
[----:B-1----:R-:W-:Y:S01]  /*0670*/  STG.E desc[UR6][R2.64], R9 ;  /* 0x0000000902007986 */ /* 0x002fe2000c101906 */
[----:B------:R-:W-:Y:S05]  /*0680*/  EXIT ;  /* 0x000000000000794d */ /* 0x000fea0003800000 */
.L_x_0:
[----:B------:R-:W-:-:S00]  /*0690*/  BRA `(.L_x_0) ;  /* 0xfffffffc00fc7947 */ /* 0x000fc0000383ffff */
[----:B------:R-:W-:-:S00]  /*06a0*/  NOP ;  /* 0x0000000000007918 */ /* 0x000fc00000000000 */
        /* <DEDUP_REMOVED lines=13> */
.L_x_1:


//--------------------- .nv.global.init           --------------------------
	.section	.nv.global.init,"aw",@progbits
.nv.global.init:
	.type		_$_str,@object
	.size		_$_str,(_$_str_$_2 - _$_str)
_$_str:
        /*0000*/ 	.byte	0x5f, 0x5f, 0x43, 0x55, 0x44, 0x41, 0x5f, 0x46, 0x54, 0x5a, 0x00
	.type		_$_str_$_2,@object
	.size		_$_str_$_2,(.L_1 - _$_str_$_2)
_$_str_$_2:
        /*000b*/ 	.byte	0x5f, 0x5f, 0x43, 0x55, 0x44, 0x41, 0x5f, 0x50, 0x52, 0x45, 0x43, 0x5f, 0x53, 0x51, 0x52, 0x54
        /*001b*/ 	.byte	0x00
.L_1:


//--------------------- .nv.shared.triton_poi_fused__native_batch_norm_legit_no_training_relu_7 --------------------------
	.section	.nv.shared.triton_poi_fused__native_batch_norm_legit_no_training_relu_7,"aw",@nobits
	.sectionflags	@""
	.align	16
	.zero		1024


//--------------------- .nv.constant0.triton_poi_fused__native_batch_norm_legit_no_training_relu_7 --------------------------
	.section	.nv.constant0.triton_poi_fused__native_batch_norm_legit_no_training_relu_7,"a",@progbits
	.sectionflags	@""
	.align	4
.nv.constant0.triton_poi_fused__native_batch_norm_legit_no_training_relu_7:
	.zero		584
